//
// Generated by NVIDIA NVVM Compiler
//
// Compiler Build ID: CL-36424714
// Cuda compilation tools, release 13.0, V13.0.88
// Based on NVVM 20.0.0
//

.version 9.0
.target sm_100
.address_size 64

	// .globl	_Z10stencil_2dPiS_i
// _ZZ10stencil_2dPiS_iE4temp has been demoted

.visible .entry _Z10stencil_2dPiS_i(
	.param .u64 .ptr .align 1 _Z10stencil_2dPiS_i_param_0,
	.param .u64 .ptr .align 1 _Z10stencil_2dPiS_i_param_1,
	.param .u32 _Z10stencil_2dPiS_i_param_2
)
{
	.reg .pred 	%p<9>;
	.reg .b32 	%r<57>;
	.reg .b64 	%rd<15>;
	// demoted variable
	.shared .align 4 .b8 _ZZ10stencil_2dPiS_iE4temp[5184];
	ld.param.u64 	%rd4, [_Z10stencil_2dPiS_i_param_0];
	ld.param.u64 	%rd5, [_Z10stencil_2dPiS_i_param_1];
	ld.param.u32 	%r8, [_Z10stencil_2dPiS_i_param_2];
	cvta.to.global.u64 	%rd1, %rd5;
	cvta.to.global.u64 	%rd2, %rd4;
	mov.u32 	%r9, %ctaid.x;
	mov.u32 	%r10, %ntid.x;
	mov.u32 	%r1, %tid.x;
	mad.lo.s32 	%r2, %r9, %r10, %r1;
	mov.u32 	%r11, %ctaid.y;
	mov.u32 	%r12, %ntid.y;
	mov.u32 	%r3, %tid.y;
	mad.lo.s32 	%r4, %r11, %r12, %r3;
	mad.lo.s32 	%r5, %r8, %r2, %r4;
	mul.wide.s32 	%rd6, %r5, 4;
	add.s64 	%rd3, %rd2, %rd6;
	ld.global.u32 	%r13, [%rd3];
	mov.u32 	%r14, _ZZ10stencil_2dPiS_iE4temp;
	mad.lo.s32 	%r15, %r1, 144, %r14;
	shl.b32 	%r16, %r3, 2;
	add.s32 	%r17, %r15, %r16;
	add.s32 	%r6, %r17, 288;
	st.shared.u32 	[%r17+296], %r13;
	setp.gt.u32 	%p1, %r1, 1;
	setp.lt.s32 	%p2, %r2, 2;
	or.pred  	%p3, %p1, %p2;
	@%p3 bra 	$L__BB0_2;
	add.s32 	%r18, %r2, -2;
	mad.lo.s32 	%r19, %r8, %r18, %r4;
	mul.wide.s32 	%rd7, %r19, 4;
	add.s64 	%rd8, %rd2, %rd7;
	ld.global.u32 	%r20, [%rd8];
	st.shared.u32 	[%r6+-280], %r20;
	mad.lo.s32 	%r21, %r8, 34, %r19;
	mul.wide.s32 	%rd9, %r21, 4;
	add.s64 	%rd10, %rd2, %rd9;
	ld.global.u32 	%r22, [%rd10];
	st.shared.u32 	[%r6+4616], %r22;
$L__BB0_2:
	setp.lt.s32 	%p4, %r2, 2;
	setp.gt.u32 	%p5, %r3, 1;
	or.pred  	%p6, %p5, %p4;
	@%p6 bra 	$L__BB0_4;
	ld.global.u32 	%r23, [%rd3+-8];
	st.shared.u32 	[%r6], %r23;
	ld.global.u32 	%r24, [%rd3+128];
	st.shared.u32 	[%r6+136], %r24;
$L__BB0_4:
	bar.sync 	0;
	add.s32 	%r25, %r2, 2;
	add.s32 	%r7, %r8, -1;
	rem.s32 	%r26, %r25, %r7;
	add.s32 	%r27, %r26, -2;
	abs.s32 	%r28, %r27;
	setp.lt.s32 	%p7, %r28, 2;
	@%p7 bra 	$L__BB0_7;
	add.s32 	%r29, %r4, 2;
	rem.s32 	%r30, %r29, %r7;
	add.s32 	%r31, %r30, -2;
	abs.s32 	%r32, %r31;
	setp.lt.u32 	%p8, %r32, 2;
	@%p8 bra 	$L__BB0_7;
	add.s32 	%r36, %r14, %r16;
	ld.shared.u32 	%r37, [%r6+8];
	mad.lo.s32 	%r38, %r1, 144, %r36;
	ld.shared.u32 	%r39, [%r38+8];
	sub.s32 	%r40, %r39, %r37;
	ld.shared.u32 	%r41, [%r6];
	add.s32 	%r42, %r40, %r41;
	ld.shared.u32 	%r43, [%r38+152];
	add.s32 	%r44, %r43, %r42;
	ld.shared.u32 	%r45, [%r6+4];
	add.s32 	%r46, %r44, %r45;
	shl.b32 	%r47, %r37, 1;
	add.s32 	%r48, %r46, %r47;
	ld.shared.u32 	%r49, [%r38+440];
	add.s32 	%r50, %r49, %r48;
	ld.shared.u32 	%r51, [%r6+12];
	add.s32 	%r52, %r50, %r51;
	ld.shared.u32 	%r53, [%r38+584];
	add.s32 	%r54, %r53, %r52;
	ld.shared.u32 	%r55, [%r6+16];
	add.s32 	%r56, %r54, %r55;
	add.s64 	%rd14, %rd1, %rd6;
	st.global.u32 	[%rd14], %r56;
	bra.uni 	$L__BB0_8;
$L__BB0_7:
	ld.global.u32 	%r33, [%rd3];
	add.s64 	%rd12, %rd1, %rd6;
	st.global.u32 	[%rd12], %r33;
$L__BB0_8:
	ret;

}
	// .globl	_Z14matrix_mul_gpuPKiS0_Pii
.visible .entry _Z14matrix_mul_gpuPKiS0_Pii(
	.param .u64 .ptr .align 1 _Z14matrix_mul_gpuPKiS0_Pii_param_0,
	.param .u64 .ptr .align 1 _Z14matrix_mul_gpuPKiS0_Pii_param_1,
	.param .u64 .ptr .align 1 _Z14matrix_mul_gpuPKiS0_Pii_param_2,
	.param .u32 _Z14matrix_mul_gpuPKiS0_Pii_param_3
)
{
	.reg .pred 	%p<10>;
	.reg .b32 	%r<127>;
	.reg .b32 	%f<52>;
	.reg .b64 	%rd<47>;

	ld.param.u64 	%rd4, [_Z14matrix_mul_gpuPKiS0_Pii_param_0];
	ld.param.u64 	%rd5, [_Z14matrix_mul_gpuPKiS0_Pii_param_1];
	ld.param.u64 	%rd3, [_Z14matrix_mul_gpuPKiS0_Pii_param_2];
	ld.param.u32 	%r44, [_Z14matrix_mul_gpuPKiS0_Pii_param_3];
	cvta.to.global.u64 	%rd1, %rd5;
	cvta.to.global.u64 	%rd2, %rd4;
	mov.u32 	%r45, %tid.x;
	mov.u32 	%r46, %ntid.x;
	mov.u32 	%r47, %ctaid.x;
	mad.lo.s32 	%r1, %r46, %r47, %r45;
	mov.u32 	%r2, %tid.y;
	mov.u32 	%r48, %ntid.y;
	mov.u32 	%r49, %ctaid.y;
	mul.lo.s32 	%r3, %r48, %r49;
	add.s32 	%r50, %r3, %r2;
	max.s32 	%r51, %r1, %r50;
	setp.ge.s32 	%p1, %r51, %r44;
	@%p1 bra 	$L__BB1_13;
	mul.lo.s32 	%r5, %r44, %r1;
	and.b32  	%r6, %r44, 7;
	setp.lt.u32 	%p2, %r44, 8;
	mov.f32 	%f51, 0f00000000;
	mov.b32 	%r125, 0;
	@%p2 bra 	$L__BB1_4;
	and.b32  	%r125, %r44, 2147483640;
	neg.s32 	%r123, %r125;
	add.s32 	%r53, %r2, %r44;
	add.s32 	%r122, %r53, %r3;
	shl.b32 	%r10, %r44, 3;
	shl.b32 	%r54, %r44, 1;
	add.s32 	%r121, %r50, %r54;
	mad.lo.s32 	%r120, %r44, 3, %r50;
	shl.b32 	%r55, %r44, 2;
	add.s32 	%r119, %r50, %r55;
	mad.lo.s32 	%r118, %r44, 5, %r50;
	mad.lo.s32 	%r117, %r44, 6, %r50;
	mad.lo.s32 	%r116, %r44, 7, %r50;
	mov.f32 	%f51, 0f00000000;
	mov.u32 	%r114, %r5;
	mov.u32 	%r115, %r50;
$L__BB1_3:
	.pragma "nounroll";
	mul.wide.s32 	%rd6, %r114, 4;
	add.s64 	%rd7, %rd2, %rd6;
	ld.global.u32 	%r56, [%rd7];
	mul.wide.u32 	%rd8, %r115, 4;
	add.s64 	%rd9, %rd1, %rd8;
	ld.global.u32 	%r57, [%rd9];
	mul.lo.s32 	%r58, %r57, %r56;
	cvt.rn.f32.s32 	%f16, %r58;
	add.f32 	%f17, %f51, %f16;
	ld.global.u32 	%r59, [%rd7+4];
	mul.wide.u32 	%rd10, %r122, 4;
	add.s64 	%rd11, %rd1, %rd10;
	ld.global.u32 	%r60, [%rd11];
	mul.lo.s32 	%r61, %r60, %r59;
	cvt.rn.f32.s32 	%f18, %r61;
	add.f32 	%f19, %f17, %f18;
	ld.global.u32 	%r62, [%rd7+8];
	mul.wide.u32 	%rd12, %r121, 4;
	add.s64 	%rd13, %rd1, %rd12;
	ld.global.u32 	%r63, [%rd13];
	mul.lo.s32 	%r64, %r63, %r62;
	cvt.rn.f32.s32 	%f20, %r64;
	add.f32 	%f21, %f19, %f20;
	ld.global.u32 	%r65, [%rd7+12];
	mul.wide.u32 	%rd14, %r120, 4;
	add.s64 	%rd15, %rd1, %rd14;
	ld.global.u32 	%r66, [%rd15];
	mul.lo.s32 	%r67, %r66, %r65;
	cvt.rn.f32.s32 	%f22, %r67;
	add.f32 	%f23, %f21, %f22;
	ld.global.u32 	%r68, [%rd7+16];
	mul.wide.u32 	%rd16, %r119, 4;
	add.s64 	%rd17, %rd1, %rd16;
	ld.global.u32 	%r69, [%rd17];
	mul.lo.s32 	%r70, %r69, %r68;
	cvt.rn.f32.s32 	%f24, %r70;
	add.f32 	%f25, %f23, %f24;
	ld.global.u32 	%r71, [%rd7+20];
	mul.wide.u32 	%rd18, %r118, 4;
	add.s64 	%rd19, %rd1, %rd18;
	ld.global.u32 	%r72, [%rd19];
	mul.lo.s32 	%r73, %r72, %r71;
	cvt.rn.f32.s32 	%f26, %r73;
	add.f32 	%f27, %f25, %f26;
	ld.global.u32 	%r74, [%rd7+24];
	mul.wide.u32 	%rd20, %r117, 4;
	add.s64 	%rd21, %rd1, %rd20;
	ld.global.u32 	%r75, [%rd21];
	mul.lo.s32 	%r76, %r75, %r74;
	cvt.rn.f32.s32 	%f28, %r76;
	add.f32 	%f29, %f27, %f28;
	ld.global.u32 	%r77, [%rd7+28];
	mul.wide.u32 	%rd22, %r116, 4;
	add.s64 	%rd23, %rd1, %rd22;
	ld.global.u32 	%r78, [%rd23];
	mul.lo.s32 	%r79, %r78, %r77;
	cvt.rn.f32.s32 	%f30, %r79;
	add.f32 	%f51, %f29, %f30;
	add.s32 	%r123, %r123, 8;
	add.s32 	%r122, %r122, %r10;
	add.s32 	%r121, %r121, %r10;
	add.s32 	%r120, %r120, %r10;
	add.s32 	%r119, %r119, %r10;
	add.s32 	%r118, %r118, %r10;
	add.s32 	%r117, %r117, %r10;
	add.s32 	%r116, %r116, %r10;
	add.s32 	%r115, %r115, %r10;
	add.s32 	%r114, %r114, 8;
	setp.ne.s32 	%p3, %r123, 0;
	@%p3 bra 	$L__BB1_3;
$L__BB1_4:
	setp.eq.s32 	%p4, %r6, 0;
	@%p4 bra 	$L__BB1_12;
	and.b32  	%r38, %r44, 3;
	setp.lt.u32 	%p5, %r6, 4;
	@%p5 bra 	$L__BB1_7;
	add.s32 	%r80, %r125, %r5;
	mul.wide.s32 	%rd24, %r80, 4;
	add.s64 	%rd25, %rd2, %rd24;
	ld.global.u32 	%r81, [%rd25];
	mad.lo.s32 	%r82, %r125, %r44, %r50;
	mul.wide.u32 	%rd26, %r82, 4;
	add.s64 	%rd27, %rd1, %rd26;
	ld.global.u32 	%r83, [%rd27];
	mul.lo.s32 	%r84, %r83, %r81;
	cvt.rn.f32.s32 	%f32, %r84;
	add.f32 	%f33, %f51, %f32;
	ld.global.u32 	%r85, [%rd25+4];
	add.s32 	%r86, %r82, %r44;
	mul.wide.u32 	%rd28, %r86, 4;
	add.s64 	%rd29, %rd1, %rd28;
	ld.global.u32 	%r87, [%rd29];
	mul.lo.s32 	%r88, %r87, %r85;
	cvt.rn.f32.s32 	%f34, %r88;
	add.f32 	%f35, %f33, %f34;
	ld.global.u32 	%r89, [%rd25+8];
	add.s32 	%r90, %r86, %r44;
	mul.wide.u32 	%rd30, %r90, 4;
	add.s64 	%rd31, %rd1, %rd30;
	ld.global.u32 	%r91, [%rd31];
	mul.lo.s32 	%r92, %r91, %r89;
	cvt.rn.f32.s32 	%f36, %r92;
	add.f32 	%f37, %f35, %f36;
	ld.global.u32 	%r93, [%rd25+12];
	add.s32 	%r94, %r90, %r44;
	mul.wide.u32 	%rd32, %r94, 4;
	add.s64 	%rd33, %rd1, %rd32;
	ld.global.u32 	%r95, [%rd33];
	mul.lo.s32 	%r96, %r95, %r93;
	cvt.rn.f32.s32 	%f38, %r96;
	add.f32 	%f51, %f37, %f38;
	add.s32 	%r125, %r125, 4;
$L__BB1_7:
	setp.eq.s32 	%p6, %r38, 0;
	@%p6 bra 	$L__BB1_12;
	setp.eq.s32 	%p7, %r38, 1;
	@%p7 bra 	$L__BB1_10;
	add.s32 	%r97, %r125, %r5;
	mul.wide.s32 	%rd34, %r97, 4;
	add.s64 	%rd35, %rd2, %rd34;
	ld.global.u32 	%r98, [%rd35];
	mad.lo.s32 	%r99, %r125, %r44, %r50;
	mul.wide.u32 	%rd36, %r99, 4;
	add.s64 	%rd37, %rd1, %rd36;
	ld.global.u32 	%r100, [%rd37];
	mul.lo.s32 	%r101, %r100, %r98;
	cvt.rn.f32.s32 	%f40, %r101;
	add.f32 	%f41, %f51, %f40;
	ld.global.u32 	%r102, [%rd35+4];
	add.s32 	%r103, %r99, %r44;
	mul.wide.u32 	%rd38, %r103, 4;
	add.s64 	%rd39, %rd1, %rd38;
	ld.global.u32 	%r104, [%rd39];
	mul.lo.s32 	%r105, %r104, %r102;
	cvt.rn.f32.s32 	%f42, %r105;
	add.f32 	%f51, %f41, %f42;
	add.s32 	%r125, %r125, 2;
$L__BB1_10:
	and.b32  	%r106, %r44, 1;
	setp.eq.b32 	%p8, %r106, 1;
	not.pred 	%p9, %p8;
	@%p9 bra 	$L__BB1_12;
	add.s32 	%r107, %r125, %r5;
	mul.wide.s32 	%rd40, %r107, 4;
	add.s64 	%rd41, %rd2, %rd40;
	ld.global.u32 	%r108, [%rd41];
	mad.lo.s32 	%r109, %r125, %r44, %r50;
	mul.wide.u32 	%rd42, %r109, 4;
	add.s64 	%rd43, %rd1, %rd42;
	ld.global.u32 	%r110, [%rd43];
	mul.lo.s32 	%r111, %r110, %r108;
	cvt.rn.f32.s32 	%f43, %r111;
	add.f32 	%f51, %f51, %f43;
$L__BB1_12:
	cvt.rzi.s32.f32 	%r112, %f51;
	mad.lo.s32 	%r113, %r44, %r50, %r1;
	cvta.to.global.u64 	%rd44, %rd3;
	mul.wide.s32 	%rd45, %r113, 4;
	add.s64 	%rd46, %rd44, %rd45;
	st.global.u32 	[%rd46], %r112;
$L__BB1_13:
	ret;

}


// ===== COMPILED SASS (sm_100) =====

	.target	sm_100

	.elftype	@"ET_EXEC"


//--------------------- .note.nv.tkinfo           --------------------------
	.section	.note.nv.tkinfo,"",@"SHT_NOTE"
	.sectionflags	@"SHF_NOTE_NV_TKINFO"
	.tkinfo
        /*0018*/ 	.word	0x00000002
        /*0030*/ 	.string	""
        /*0030*/ 	.string	"ptxas"
        /*0030*/ 	.string	"Cuda compilation tools, release 13.0, V13.0.88"
        /*0030*/ 	.string	"Build cuda_13.0.r13.0/compiler.36424714_0"
        /*0030*/ 	.string	"-arch sm_100 -m 64 "



//--------------------- .note.nv.cuinfo           --------------------------
	.section	.note.nv.cuinfo,"",@"SHT_NOTE"
	.sectionflags	@"SHF_NOTE_NV_CUINFO"
        /*0018*/ 	.short	0x0002
        /*001a*/ 	.short	0x0064
        /*001c*/ 	.short	0x0082
	.zero		2


//--------------------- .nv.info                  --------------------------
	.section	.nv.info,"",@"SHT_CUDA_INFO"
	.align	4


	//----- nvinfo : EIATTR_REGCOUNT
	.align		4
        /*0000*/ 	.byte	0x04, 0x2f
        /*0002*/ 	.short	(.L_1 - .L_0)
	.align		4
.L_0:
        /*0004*/ 	.word	index@(_Z10stencil_2dPiS_i)
        /*0008*/ 	.word	0x00000018


	//----- nvinfo : EIATTR_FRAME_SIZE
	.align		4
.L_1:
        /*000c*/ 	.byte	0x04, 0x11
        /*000e*/ 	.short	(.L_3 - .L_2)
	.align		4
.L_2:
        /*0010*/ 	.word	index@(_Z10stencil_2dPiS_i)
        /*0014*/ 	.word	0x00000000


	//----- nvinfo : EIATTR_REGCOUNT
	.align		4
.L_3:
        /*0018*/ 	.byte	0x04, 0x2f
        /*001a*/ 	.short	(.L_5 - .L_4)
	.align		4
.L_4:
        /*001c*/ 	.word	index@(_Z14matrix_mul_gpuPKiS0_Pii)
        /*0020*/ 	.word	0x00000020


	//----- nvinfo : EIATTR_FRAME_SIZE
	.align		4
.L_5:
        /*0024*/ 	.byte	0x04, 0x11
        /*0026*/ 	.short	(.L_7 - .L_6)
	.align		4
.L_6:
        /*0028*/ 	.word	index@(_Z14matrix_mul_gpuPKiS0_Pii)
        /*002c*/ 	.word	0x00000000


	//----- nvinfo : EIATTR_MIN_STACK_SIZE
	.align		4
.L_7:
        /*0030*/ 	.byte	0x04, 0x12
        /*0032*/ 	.short	(.L_9 - .L_8)
	.align		4
.L_8:
        /*0034*/ 	.word	index@(_Z14matrix_mul_gpuPKiS0_Pii)
        /*0038*/ 	.word	0x00000000


	//----- nvinfo : EIATTR_MIN_STACK_SIZE
	.align		4
.L_9:
        /*003c*/ 	.byte	0x04, 0x12
        /*003e*/ 	.short	(.L_11 - .L_10)
	.align		4
.L_10:
        /*0040*/ 	.word	index@(_Z10stencil_2dPiS_i)
        /*0044*/ 	.word	0x00000000
.L_11:


//--------------------- .nv.compat                --------------------------
	.section	.nv.compat,"",@"SHT_CUDA_COMPAT_INFO"
	.align	4
        /*0000*/ 	.byte	0x02, 0x09, 0x00, 0x00, 0x02, 0x02, 0x01, 0x00, 0x02, 0x05, 0x05, 0x00, 0x03, 0x07, 0x01, 0x01
        /*0010*/ 	.byte	0x02, 0x03, 0x00, 0x00, 0x02, 0x06, 0x01, 0x00, 0x04, 0x0b, 0x08, 0x00, 0x09, 0x00, 0x00, 0x00
        /*0020*/ 	.byte	0x00, 0x00, 0x00, 0x00


//--------------------- .nv.info._Z14matrix_mul_gpuPKiS0_Pii --------------------------
	.section	.nv.info._Z14matrix_mul_gpuPKiS0_Pii,"",@"SHT_CUDA_INFO"
	.sectionflags	@""
	.align	4


	//----- nvinfo : EIATTR_CUDA_API_VERSION
	.align		4
        /*0000*/ 	.byte	0x04, 0x37
        /*0002*/ 	.short	(.L_13 - .L_12)
.L_12:
        /*0004*/ 	.word	0x00000082


	//----- nvinfo : EIATTR_KPARAM_INFO
	.align		4
.L_13:
        /*0008*/ 	.byte	0x04, 0x17
        /*000a*/ 	.short	(.L_15 - .L_14)
.L_14:
        /*000c*/ 	.word	0x00000000
        /*0010*/ 	.short	0x0003
        /*0012*/ 	.short	0x0018
        /*0014*/ 	.byte	0x00, 0xf0, 0x11, 0x00


	//----- nvinfo : EIATTR_KPARAM_INFO
	.align		4
.L_15:
        /*0018*/ 	.byte	0x04, 0x17
        /*001a*/ 	.short	(.L_17 - .L_16)
.L_16:
        /*001c*/ 	.word	0x00000000
        /*0020*/ 	.short	0x0002
        /*0022*/ 	.short	0x0010
        /*0024*/ 	.byte	0x00, 0xf5, 0x21, 0x00


	//----- nvinfo : EIATTR_KPARAM_INFO
	.align		4
.L_17:
        /*0028*/ 	.byte	0x04, 0x17
        /*002a*/ 	.short	(.L_19 - .L_18)
.L_18:
        /*002c*/ 	.word	0x00000000
        /*0030*/ 	.short	0x0001
        /*0032*/ 	.short	0x0008
        /*0034*/ 	.byte	0x00, 0xf5, 0x21, 0x00


	//----- nvinfo : EIATTR_KPARAM_INFO
	.align		4
.L_19:
        /*0038*/ 	.byte	0x04, 0x17
        /*003a*/ 	.short	(.L_21 - .L_20)
.L_20:
        /*003c*/ 	.word	0x00000000
        /*0040*/ 	.short	0x0000
        /*0042*/ 	.short	0x0000
        /*0044*/ 	.byte	0x00, 0xf5, 0x21, 0x00


	//----- nvinfo : EIATTR_SPARSE_MMA_MASK
	.align		4
.L_21:
        /*0048*/ 	.byte	0x03, 0x50
        /*004a*/ 	.short	0x0000


	//----- nvinfo : EIATTR_MAXREG_COUNT
	.align		4
        /*004c*/ 	.byte	0x03, 0x1b
        /*004e*/ 	.short	0x00ff


	//----- nvinfo : EIATTR_MERCURY_ISA_VERSION
	.align		4
        /*0050*/ 	.byte	0x03, 0x5f
        /*0052*/ 	.short	0x0101


	//----- nvinfo : EIATTR_VRC_CTA_INIT_COUNT
	.align		4
        /*0054*/ 	.byte	0x02, 0x4a
	.zero		1
	.zero		1


	//----- nvinfo : EIATTR_EXIT_INSTR_OFFSETS
	.align		4
        /*0058*/ 	.byte	0x04, 0x1c
        /*005a*/ 	.short	(.L_23 - .L_22)


	//   ....[0]....
.L_22:
        /*005c*/ 	.word	0x000000d0


	//   ....[1]....
        /*0060*/ 	.word	0x00000ae0


	//----- nvinfo : EIATTR_CBANK_PARAM_SIZE
	.align		4
.L_23:
        /*0064*/ 	.byte	0x03, 0x19
        /*0066*/ 	.short	0x001c


	//----- nvinfo : EIATTR_PARAM_CBANK
	.align		4
        /*0068*/ 	.byte	0x04, 0x0a
        /*006a*/ 	.short	(.L_25 - .L_24)
	.align		4
.L_24:
        /*006c*/ 	.word	index@(.nv.constant0._Z14matrix_mul_gpuPKiS0_Pii)
        /*0070*/ 	.short	0x0380
        /*0072*/ 	.short	0x001c


	//----- nvinfo : EIATTR_SW_WAR
	.align		4
.L_25:
        /*0074*/ 	.byte	0x04, 0x36
        /*0076*/ 	.short	(.L_27 - .L_26)
.L_26:
        /*0078*/ 	.word	0x00000008
.L_27:


//--------------------- .nv.info._Z10stencil_2dPiS_i --------------------------
	.section	.nv.info._Z10stencil_2dPiS_i,"",@"SHT_CUDA_INFO"
	.sectionflags	@""
	.align	4


	//----- nvinfo : EIATTR_CUDA_API_VERSION
	.align		4
        /*0000*/ 	.byte	0x04, 0x37
        /*0002*/ 	.short	(.L_29 - .L_28)
.L_28:
        /*0004*/ 	.word	0x00000082


	//----- nvinfo : EIATTR_KPARAM_INFO
	.align		4
.L_29:
        /*0008*/ 	.byte	0x04, 0x17
        /*000a*/ 	.short	(.L_31 - .L_30)
.L_30:
        /*000c*/ 	.word	0x00000000
        /*0010*/ 	.short	0x0002
        /*0012*/ 	.short	0x0010
        /*0014*/ 	.byte	0x00, 0xf0, 0x11, 0x00


	//----- nvinfo : EIATTR_KPARAM_INFO
	.align		4
.L_31:
        /*0018*/ 	.byte	0x04, 0x17
        /*001a*/ 	.short	(.L_33 - .L_32)
.L_32:
        /*001c*/ 	.word	0x00000000
        /*0020*/ 	.short	0x0001
        /*0022*/ 	.short	0x0008
        /*0024*/ 	.byte	0x00, 0xf5, 0x21, 0x00


	//----- nvinfo : EIATTR_KPARAM_INFO
	.align		4
.L_33:
        /*0028*/ 	.byte	0x04, 0x17
        /*002a*/ 	.short	(.L_35 - .L_34)
.L_34:
        /*002c*/ 	.word	0x00000000
        /*0030*/ 	.short	0x0000
        /*0032*/ 	.short	0x0000
        /*0034*/ 	.byte	0x00, 0xf5, 0x21, 0x00


	//----- nvinfo : EIATTR_SPARSE_MMA_MASK
	.align		4
.L_35:
        /*0038*/ 	.byte	0x03, 0x50
        /*003a*/ 	.short	0x0000


	//----- nvinfo : EIATTR_MAXREG_COUNT
	.align		4
        /*003c*/ 	.byte	0x03, 0x1b
        /*003e*/ 	.short	0x00ff


	//----- nvinfo : EIATTR_NUM_BARRIERS
	.align		4
        /*0040*/ 	.byte	0x02, 0x4c
        /*0042*/ 	.byte	0x01
	.zero		1


	//----- nvinfo : EIATTR_MERCURY_ISA_VERSION
	.align		4
        /*0044*/ 	.byte	0x03, 0x5f
        /*0046*/ 	.short	0x0101


	//----- nvinfo : EIATTR_VRC_CTA_INIT_COUNT
	.align		4
        /*0048*/ 	.byte	0x02, 0x4a
	.zero		1
	.zero		1


	//----- nvinfo : EIATTR_EXIT_INSTR_OFFSETS
	.align		4
        /*004c*/ 	.byte	0x04, 0x1c
        /*004e*/ 	.short	(.L_37 - .L_36)


	//   ....[0]....
.L_36:
        /*0050*/ 	.word	0x00000660


	//   ....[1]....
        /*0054*/ 	.word	0x000006c0


	//----- nvinfo : EIATTR_CRS_STACK_SIZE
	.align		4
.L_37:
        /*0058*/ 	.byte	0x04, 0x1e
        /*005a*/ 	.short	(.L_39 - .L_38)
.L_38:
        /*005c*/ 	.word	0x00000000


	//----- nvinfo : EIATTR_CBANK_PARAM_SIZE
	.align		4
.L_39:
        /*0060*/ 	.byte	0x03, 0x19
        /*0062*/ 	.short	0x0014


	//----- nvinfo : EIATTR_PARAM_CBANK
	.align		4
        /*0064*/ 	.byte	0x04, 0x0a
        /*0066*/ 	.short	(.L_41 - .L_40)
	.align		4
.L_40:
        /*0068*/ 	.word	index@(.nv.constant0._Z10stencil_2dPiS_i)
        /*006c*/ 	.short	0x0380
        /*006e*/ 	.short	0x0014


	//----- nvinfo : EIATTR_SW_WAR
	.align		4
.L_41:
        /*0070*/ 	.byte	0x04, 0x36
        /*0072*/ 	.short	(.L_43 - .L_42)
.L_42:
        /*0074*/ 	.word	0x00000008
.L_43:


//--------------------- .nv.callgraph             --------------------------
	.section	.nv.callgraph,"",@"SHT_CUDA_CALLGRAPH"
	.align	4
	.sectionentsize	8
	.align		4
        /*0000*/ 	.word	0x00000000
	.align		4
        /*0004*/ 	.word	0xffffffff
	.align		4
        /*0008*/ 	.word	0x00000000
	.align		4
        /*000c*/ 	.word	0xfffffffe
	.align		4
        /*0010*/ 	.word	0x00000000
	.align		4
        /*0014*/ 	.word	0xfffffffd
	.align		4
        /*0018*/ 	.word	0x00000000
	.align		4
        /*001c*/ 	.word	0xfffffffc


//--------------------- .text._Z14matrix_mul_gpuPKiS0_Pii --------------------------
	.section	.text._Z14matrix_mul_gpuPKiS0_Pii,"ax",@progbits
	.align	128
        .global         _Z14matrix_mul_gpuPKiS0_Pii
        .type           _Z14matrix_mul_gpuPKiS0_Pii,@function
        .size           _Z14matrix_mul_gpuPKiS0_Pii,(.L_x_8 - _Z14matrix_mul_gpuPKiS0_Pii)
        .other          _Z14matrix_mul_gpuPKiS0_Pii,@"STO_CUDA_ENTRY STV_DEFAULT"
_Z14matrix_mul_gpuPKiS0_Pii:
.text._Z14matrix_mul_gpuPKiS0_Pii:
[----:B------:R-:W-:Y:S01]  /*0000*/  LDC R1, c[0x0][0x37c] ;  /* 0x0000df00ff017b82 */ /* 0x000fe20000000800 */
[----:B------:R-:W0:Y:S07]  /*0010*/  S2R R3, SR_TID.X ;  /* 0x0000000000037919 */ /* 0x000e2e0000002100 */
[----:B------:R-:W1:Y:S01]  /*0020*/  S2UR UR5, SR_CTAID.Y ;  /* 0x00000000000579c3 */ /* 0x000e620000002600 */
[----:B------:R-:W0:Y:S01]  /*0030*/  LDCU UR6, c[0x0][0x360] ;  /* 0x00006c00ff0677ac */ /* 0x000e220008000800 */
[----:B------:R-:W0:Y:S01]  /*0040*/  S2R R2, SR_CTAID.X ;  /* 0x0000000000027919 */ /* 0x000e220000002500 */
[----:B------:R-:W1:Y:S01]  /*0050*/  LDCU UR4, c[0x0][0x364] ;  /* 0x00006c80ff0477ac */ /* 0x000e620008000800 */
[----:B------:R-:W2:Y:S04]  /*0060*/  S2R R11, SR_TID.Y ;  /* 0x00000000000b7919 */ /* 0x000ea80000002200 */
[----:B------:R-:W3:Y:S01]  /*0070*/  LDC R0, c[0x0][0x398] ;  /* 0x0000e600ff007b82 */ /* 0x000ee20000000800 */
[----:B-1----:R-:W-:Y:S01]  /*0080*/  UIMAD UR4, UR4, UR5, URZ ;  /* 0x00000005040472a4 */ /* 0x002fe2000f8e02ff */
[----:B0-----:R-:W-:-:S05]  /*0090*/  IMAD R3, R2, UR6, R3 ;  /* 0x0000000602037c24 */ /* 0x001fca000f8e0203 */
[----:B--2---:R-:W-:-:S04]  /*00a0*/  IADD3 R5, PT, PT, R11, UR4, RZ ;  /* 0x000000040b057c10 */ /* 0x004fc8000fffe0ff */
[----:B------:R-:W-:-:S04]  /*00b0*/  VIMNMX R7, PT, PT, R3, R5, !PT ;  /* 0x0000000503077248 */ /* 0x000fc80007fe0100 */
[----:B---3--:R-:W-:-:S13]  /*00c0*/  ISETP.GE.AND P0, PT, R7, R0, PT ;  /* 0x000000000700720c */ /* 0x008fda0003f06270 */
[----:B------:R-:W-:Y:S05]  /*00d0*/  @P0 EXIT ;  /* 0x000000000000094d */ /* 0x000fea0003800000 */
[C---:B------:R-:W-:Y:S01]  /*00e0*/  ISETP.GE.U32.AND P1, PT, R0.reuse, 0x8, PT ;  /* 0x000000080000780c */ /* 0x040fe20003f26070 */
[----:B------:R-:W0:Y:S01]  /*00f0*/  LDCU.64 UR6, c[0x0][0x358] ;  /* 0x00006b00ff0677ac */ /* 0x000e220008000a00 */
[----:B------:R-:W-:Y:S01]  /*0100*/  LOP3.LUT R2, R0, 0x7, RZ, 0xc0, !PT ;  /* 0x0000000700027812 */ /* 0x000fe200078ec0ff */
[----:B------:R-:W-:Y:S02]  /*0110*/  HFMA2 R12, -RZ, RZ, 0, 0 ;  /* 0x00000000ff0c7431 */ /* 0x000fe400000001ff */
[----:B------:R-:W-:Y:S01]  /*0120*/  IMAD R4, R3, R0, RZ ;  /* 0x0000000003047224 */ /* 0x000fe200078e02ff */
[----:B------:R-:W-:Y:S02]  /*0130*/  MOV R9, RZ ;  /* 0x000000ff00097202 */ /* 0x000fe40000000f00 */
[----:B------:R-:W-:-:S05]  /*0140*/  ISETP.NE.AND P0, PT, R2, RZ, PT ;  /* 0x000000ff0200720c */ /* 0x000fca0003f05270 */
[----:B------:R-:W-:Y:S08]  /*0150*/  @!P1 BRA `(.L_x_0) ;  /* 0x00000004002c9947 */ /* 0x000ff00003800000 */
[C---:B------:R-:W-:Y:S01]  /*0160*/  LOP3.LUT R9, R0.reuse, 0x7ffffff8, RZ, 0xc0, !PT ;  /* 0x7ffffff800097812 */ /* 0x040fe200078ec0ff */
[C---:B------:R-:W-:Y:S01]  /*0170*/  IMAD R15, R0.reuse, 0x5, R5 ;  /* 0x00000005000f7824 */ /* 0x040fe200078e0205 */
[C---:B------:R-:W-:Y:S01]  /*0180*/  IADD3 R8, PT, PT, R0.reuse, UR4, R11 ;  /* 0x0000000400087c10 */ /* 0x040fe2000fffe00b */
[C-C-:B------:R-:W-:Y:S01]  /*0190*/  IMAD R11, R0.reuse, 0x3, R5.reuse ;  /* 0x00000003000b7824 */ /* 0x140fe200078e0205 */
[CC--:B------:R-:W-:Y:S01]  /*01a0*/  LEA R7, R0.reuse, R5.reuse, 0x1 ;  /* 0x0000000500077211 */ /* 0x0c0fe200078e08ff */
[C-C-:B------:R-:W-:Y:S01]  /*01b0*/  IMAD R17, R0.reuse, 0x6, R5.reuse ;  /* 0x0000000600117824 */ /* 0x140fe200078e0205 */
[C---:B------:R-:W-:Y:S01]  /*01c0*/  LEA R13, R0.reuse, R5, 0x2 ;  /* 0x00000005000d7211 */ /* 0x040fe200078e10ff */
[----:B------:R-:W-:Y:S01]  /*01d0*/  IMAD R27, R0, 0x7, R5 ;  /* 0x00000007001b7824 */ /* 0x000fe200078e0205 */
[----:B------:R-:W-:Y:S02]  /*01e0*/  MOV R12, RZ ;  /* 0x000000ff000c7202 */ /* 0x000fe40000000f00 */
[----:B------:R-:W-:-:S02]  /*01f0*/  MOV R6, R4 ;  /* 0x0000000400067202 */ /* 0x000fc40000000f00 */
[----:B------:R-:W-:Y:S02]  /*0200*/  MOV R29, R5 ;  /* 0x00000005001d7202 */ /* 0x000fe40000000f00 */
[----:B------:R-:W-:-:S07]  /*0210*/  IADD3 R10, PT, PT, -R9, RZ, RZ ;  /* 0x000000ff090a7210 */ /* 0x000fce0007ffe1ff */
.L_x_1:
[----:B------:R-:W1:Y:S08]  /*0220*/  LDC.64 R18, c[0x0][0x388] ;  /* 0x0000e200ff127b82 */ /* 0x000e700000000a00 */
[----:B------:R-:W2:Y:S01]  /*0230*/  LDC.64 R22, c[0x0][0x380] ;  /* 0x0000e000ff167b82 */ /* 0x000ea20000000a00 */
[----:B-1----:R-:W-:-:S06]  /*0240*/  IMAD.WIDE.U32 R20, R29, 0x4, R18 ;  /* 0x000000041d147825 */ /* 0x002fcc00078e0012 */
[----:B0-----:R-:W3:Y:S01]  /*0250*/  LDG.E R21, desc[UR6][R20.64] ;  /* 0x0000000614157981 */ /* 0x001ee2000c1e1900 */
[----:B--2---:R-:W-:-:S05]  /*0260*/  IMAD.WIDE R22, R6, 0x4, R22 ;  /* 0x0000000406167825 */ /* 0x004fca00078e0216 */
[----:B------:R-:W3:Y:S01]  /*0270*/  LDG.E R14, desc[UR6][R22.64] ;  /* 0x00000006160e7981 */ /* 0x000ee2000c1e1900 */
[----:B------:R-:W-:-:S03]  /*0280*/  IMAD.WIDE.U32 R24, R8, 0x4, R18 ;  /* 0x0000000408187825 */ /* 0x000fc600078e0012 */
[----:B------:R-:W2:Y:S04]  /*0290*/  LDG.E R28, desc[UR6][R22.64+0x4] ;  /* 0x00000406161c7981 */ /* 0x000ea8000c1e1900 */
[----:B------:R0:W2:Y:S04]  /*02a0*/  LDG.E R26, desc[UR6][R24.64] ;  /* 0x00000006181a7981 */ /* 0x0000a8000c1e1900 */
[----:B------:R-:W4:Y:S01]  /*02b0*/  LDG.E R16, desc[UR6][R22.64+0x8] ;  /* 0x0000080616107981 */ /* 0x000f22000c1e1900 */
[----:B0-----:R-:W-:-:S04]  /*02c0*/  IMAD.WIDE.U32 R24, R7, 0x4, R18 ;  /* 0x0000000407187825 */ /* 0x001fc800078e0012 */
[----:B---3--:R-:W-:Y:S02]  /*02d0*/  IMAD R21, R14, R21, RZ ;  /* 0x000000150e157224 */ /* 0x008fe400078e02ff */
[----:B------:R2:W4:Y:S03]  /*02e0*/  LDG.E R14, desc[UR6][R24.64] ;  /* 0x00000006180e7981 */ /* 0x000526000c1e1900 */
[----:B------:R-:W-:-:S05]  /*02f0*/  I2FP.F32.S32 R21, R21 ;  /* 0x0000001500157245 */ /* 0x000fca0000201400 */
[----:B------:R-:W-:Y:S01]  /*0300*/  FADD R12, R21, R12 ;  /* 0x0000000c150c7221 */ /* 0x000fe20000000000 */
[----:B------:R-:W-:-:S04]  /*0310*/  IMAD.WIDE.U32 R20, R11, 0x4, R18 ;  /* 0x000000040b147825 */ /* 0x000fc800078e0012 */
[----:B--2---:R-:W-:Y:S02]  /*0320*/  IMAD R24, R28, R26, RZ ;  /* 0x0000001a1c187224 */ /* 0x004fe400078e02ff */
[----:B------:R0:W2:Y:S04]  /*0330*/  LDG.E R26, desc[UR6][R20.64] ;  /* 0x00000006141a7981 */ /* 0x0000a8000c1e1900 */
[----:B------:R-:W2:Y:S01]  /*0340*/  LDG.E R28, desc[UR6][R22.64+0xc] ;  /* 0x00000c06161c7981 */ /* 0x000ea2000c1e1900 */
[----:B0-----:R-:W-:-:S04]  /*0350*/  IMAD.WIDE.U32 R20, R13, 0x4, R18 ;  /* 0x000000040d147825 */ /* 0x001fc800078e0012 */
[----:B----4-:R-:W-:Y:S01]  /*0360*/  IMAD R16, R16, R14, RZ ;  /* 0x0000000e10107224 */ /* 0x010fe200078e02ff */
[----:B------:R-:W-:-:S04]  /*0370*/  I2FP.F32.S32 R14, R24 ;  /* 0x00000018000e7245 */ /* 0x000fc80000201400 */
[----:B------:R-:W-:Y:S01]  /*0380*/  I2FP.F32.S32 R25, R16 ;  /* 0x0000001000197245 */ /* 0x000fe20000201400 */
[----:B------:R-:W-:Y:S02]  /*0390*/  FADD R12, R12, R14 ;  /* 0x0000000e0c0c7221 */ /* 0x000fe40000000000 */
[----:B------:R0:W3:Y:S02]  /*03a0*/  LDG.E R14, desc[UR6][R20.64] ;  /* 0x00000006140e7981 */ /* 0x0000e4000c1e1900 */
[----:B------:R-:W-:Y:S01]  /*03b0*/  FADD R12, R12, R25 ;  /* 0x000000190c0c7221 */ /* 0x000fe20000000000 */
[----:B------:R-:W-:-:S06]  /*03c0*/  IMAD.WIDE.U32 R24, R15, 0x4, R18 ;  /* 0x000000040f187825 */ /* 0x000fcc00078e0012 */
[----:B------:R-:W4:Y:S04]  /*03d0*/  LDG.E R24, desc[UR6][R24.64] ;  /* 0x0000000618187981 */ /* 0x000f28000c1e1900 */
[----:B------:R-:W4:Y:S01]  /*03e0*/  LDG.E R21, desc[UR6][R22.64+0x14] ;  /* 0x0000140616157981 */ /* 0x000f22000c1e1900 */
[----:B--2---:R-:W-:-:S03]  /*03f0*/  IMAD R16, R28, R26, RZ ;  /* 0x0000001a1c107224 */ /* 0x004fc600078e02ff */
[----:B------:R-:W3:Y:S04]  /*0400*/  LDG.E R26, desc[UR6][R22.64+0x10] ;  /* 0x00001006161a7981 */ /* 0x000ee8000c1e1900 */
[----:B------:R-:W2:Y:S01]  /*0410*/  LDG.E R28, desc[UR6][R22.64+0x1c] ;  /* 0x00001c06161c7981 */ /* 0x000ea2000c1e1900 */
[----:B----4-:R-:W-:Y:S02]  /*0420*/  IMAD R24, R21, R24, RZ ;  /* 0x0000001815187224 */ /* 0x010fe400078e02ff */
[----:B0-----:R-:W-:-:S04]  /*0430*/  IMAD.WIDE.U32 R20, R17, 0x4, R18 ;  /* 0x0000000411147825 */ /* 0x001fc800078e0012 */
[----:B------:R-:W-:Y:S02]  /*0440*/  IMAD.WIDE.U32 R18, R27, 0x4, R18 ;  /* 0x000000041b127825 */ /* 0x000fe400078e0012 */
[----:B------:R-:W4:Y:S02]  /*0450*/  LDG.E R21, desc[UR6][R20.64] ;  /* 0x0000000614157981 */ /* 0x000f24000c1e1900 */
[----:B---3--:R-:W-:Y:S02]  /*0460*/  IMAD R14, R26, R14, RZ ;  /* 0x0000000e1a0e7224 */ /* 0x008fe400078e02ff */
[----:B------:R-:W4:Y:S04]  /*0470*/  LDG.E R26, desc[UR6][R22.64+0x18] ;  /* 0x00001806161a7981 */ /* 0x000f28000c1e1900 */
[----:B------:R-:W2:Y:S01]  /*0480*/  LDG.E R19, desc[UR6][R18.64] ;  /* 0x0000000612137981 */ /* 0x000ea2000c1e1900 */
[----:B------:R-:W-:-:S02]  /*0490*/  I2FP.F32.S32 R25, R16 ;  /* 0x0000001000197245 */ /* 0x000fc40000201400 */
[----:B------:R-:W-:Y:S02]  /*04a0*/  IADD3 R10, PT, PT, R10, 0x8, RZ ;  /* 0x000000080a0a7810 */ /* 0x000fe40007ffe0ff */
[----:B------:R-:W-:Y:S01]  /*04b0*/  I2FP.F32.S32 R14, R14 ;  /* 0x0000000e000e7245 */ /* 0x000fe20000201400 */
[----:B------:R-:W-:Y:S01]  /*04c0*/  FADD R12, R12, R25 ;  /* 0x000000190c0c7221 */ /* 0x000fe20000000000 */
[----:B------:R-:W-:Y:S02]  /*04d0*/  ISETP.NE.AND P1, PT, R10, RZ, PT ;  /* 0x000000ff0a00720c */ /* 0x000fe40003f25270 */
[----:B------:R-:W-:Y:S01]  /*04e0*/  I2FP.F32.S32 R25, R24 ;  /* 0x0000001800197245 */ /* 0x000fe20000201400 */
[----:B------:R-:W-:-:S04]  /*04f0*/  FADD R12, R12, R14 ;  /* 0x0000000e0c0c7221 */ /* 0x000fc80000000000 */
[----:B------:R-:W-:Y:S01]  /*0500*/  FADD R12, R12, R25 ;  /* 0x000000190c0c7221 */ /* 0x000fe20000000000 */
[C---:B------:R-:W-:Y:S02]  /*0510*/  LEA R8, R0.reuse, R8, 0x3 ;  /* 0x0000000800087211 */ /* 0x040fe400078e18ff */
[C---:B------:R-:W-:Y:S02]  /*0520*/  LEA R7, R0.reuse, R7, 0x3 ;  /* 0x0000000700077211 */ /* 0x040fe400078e18ff */
[C---:B------:R-:W-:Y:S02]  /*0530*/  LEA R11, R0.reuse, R11, 0x3 ;  /* 0x0000000b000b7211 */ /* 0x040fe400078e18ff */
[C---:B------:R-:W-:Y:S02]  /*0540*/  LEA R13, R0.reuse, R13, 0x3 ;  /* 0x0000000d000d7211 */ /* 0x040fe400078e18ff */
[C---:B------:R-:W-:Y:S02]  /*0550*/  LEA R15, R0.reuse, R15, 0x3 ;  /* 0x0000000f000f7211 */ /* 0x040fe400078e18ff */
[----:B------:R-:W-:-:S02]  /*0560*/  LEA R17, R0, R17, 0x3 ;  /* 0x0000001100117211 */ /* 0x000fc400078e18ff */
[C---:B------:R-:W-:Y:S02]  /*0570*/  LEA R27, R0.reuse, R27, 0x3 ;  /* 0x0000001b001b7211 */ /* 0x040fe400078e18ff */
[----:B------:R-:W-:Y:S02]  /*0580*/  LEA R29, R0, R29, 0x3 ;  /* 0x0000001d001d7211 */ /* 0x000fe400078e18ff */
[----:B------:R-:W-:Y:S01]  /*0590*/  IADD3 R6, PT, PT, R6, 0x8, RZ ;  /* 0x0000000806067810 */ /* 0x000fe20007ffe0ff */
[----:B----4-:R-:W-:Y:S02]  /*05a0*/  IMAD R26, R26, R21, RZ ;  /* 0x000000151a1a7224 */ /* 0x010fe400078e02ff */
[----:B--2---:R-:W-:-:S03]  /*05b0*/  IMAD R28, R28, R19, RZ ;  /* 0x000000131c1c7224 */ /* 0x004fc600078e02ff */
[----:B------:R-:W-:Y:S02]  /*05c0*/  I2FP.F32.S32 R23, R26 ;  /* 0x0000001a00177245 */ /* 0x000fe40000201400 */
[----:B------:R-:W-:-:S03]  /*05d0*/  I2FP.F32.S32 R19, R28 ;  /* 0x0000001c00137245 */ /* 0x000fc60000201400 */
[----:B------:R-:W-:-:S04]  /*05e0*/  FADD R12, R12, R23 ;  /* 0x000000170c0c7221 */ /* 0x000fc80000000000 */
[----:B------:R-:W-:Y:S01]  /*05f0*/  FADD R12, R12, R19 ;  /* 0x000000130c0c7221 */ /* 0x000fe20000000000 */
[----:B------:R-:W-:Y:S06]  /*0600*/  @P1 BRA `(.L_x_1) ;  /* 0xfffffffc00041947 */ /* 0x000fec000383ffff */
.L_x_0:
[----:B------:R-:W-:Y:S05]  /*0610*/  @!P0 BRA `(.L_x_2) ;  /* 0x00000004001c8947 */ /* 0x000fea0003800000 */
[----:B------:R-:W-:Y:S02]  /*0620*/  ISETP.GE.U32.AND P0, PT, R2, 0x4, PT ;  /* 0x000000040200780c */ /* 0x000fe40003f06070 */
[----:B------:R-:W-:-:S04]  /*0630*/  LOP3.LUT R8, R0, 0x3, RZ, 0xc0, !PT ;  /* 0x0000000300087812 */ /* 0x000fc800078ec0ff */
[----:B------:R-:W-:-:S07]  /*0640*/  ISETP.NE.AND P1, PT, R8, RZ, PT ;  /* 0x000000ff0800720c */ /* 0x000fce0003f25270 */
[----:B------:R-:W-:Y:S06]  /*0650*/  @!P0 BRA `(.L_x_3) ;  /* 0x0000000000848947 */ /* 0x000fec0003800000 */
[----:B------:R-:W1:Y:S01]  /*0660*/  LDC.64 R6, c[0x0][0x388] ;  /* 0x0000e200ff067b82 */ /* 0x000e620000000a00 */
[----:B------:R-:W-:Y:S01]  /*0670*/  IMAD R17, R9, R0, R5 ;  /* 0x0000000009117224 */ /* 0x000fe200078e0205 */
[----:B------:R-:W-:-:S04]  /*0680*/  IADD3 R13, PT, PT, R4, R9, RZ ;  /* 0x00000009040d7210 */ /* 0x000fc80007ffe0ff */
[C---:B------:R-:W-:Y:S02]  /*0690*/  IADD3 R19, PT, PT, R17.reuse, R0, RZ ;  /* 0x0000000011137210 */ /* 0x040fe40007ffe0ff */
[----:B------:R-:W2:Y:S01]  /*06a0*/  LDC.64 R10, c[0x0][0x380] ;  /* 0x0000e000ff0a7b82 */ /* 0x000ea20000000a00 */
[----:B-1----:R-:W-:-:S06]  /*06b0*/  IMAD.WIDE.U32 R16, R17, 0x4, R6 ;  /* 0x0000000411107825 */ /* 0x002fcc00078e0006 */
[----:B0-----:R-:W3:Y:S01]  /*06c0*/  LDG.E R17, desc[UR6][R16.64] ;  /* 0x0000000610117981 */ /* 0x001ee2000c1e1900 */
[----:B--2---:R-:W-:Y:S01]  /*06d0*/  IMAD.WIDE R10, R13, 0x4, R10 ;  /* 0x000000040d0a7825 */ /* 0x004fe200078e020a */
[----:B------:R-:W-:-:S03]  /*06e0*/  IADD3 R13, PT, PT, R19, R0, RZ ;  /* 0x00000000130d7210 */ /* 0x000fc60007ffe0ff */
[--C-:B------:R-:W-:Y:S01]  /*06f0*/  IMAD.WIDE.U32 R18, R19, 0x4, R6.reuse ;  /* 0x0000000413127825 */ /* 0x100fe200078e0006 */
[----:B------:R-:W3:Y:S01]  /*0700*/  LDG.E R2, desc[UR6][R10.64] ;  /* 0x000000060a027981 */ /* 0x000ee2000c1e1900 */
[C---:B------:R-:W-:Y:S02]  /*0710*/  IADD3 R21, PT, PT, R13.reuse, R0, RZ ;  /* 0x000000000d157210 */ /* 0x040fe40007ffe0ff */
[--C-:B------:R-:W-:Y:S01]  /*0720*/  IMAD.WIDE.U32 R14, R13, 0x4, R6.reuse ;  /* 0x000000040d0e7825 */ /* 0x100fe200078e0006 */
[----:B------:R-:W2:Y:S04]  /*0730*/  LDG.E R20, desc[UR6][R10.64+0x8] ;  /* 0x000008060a147981 */ /* 0x000ea8000c1e1900 */
[----:B------:R-:W4:Y:S01]  /*0740*/  LDG.E R18, desc[UR6][R18.64] ;  /* 0x0000000612127981 */ /* 0x000f22000c1e1900 */
[----:B------:R-:W-:-:S03]  /*0750*/  IMAD.WIDE.U32 R6, R21, 0x4, R6 ;  /* 0x0000000415067825 */ /* 0x000fc600078e0006 */
[----:B------:R-:W4:Y:S04]  /*0760*/  LDG.E R13, desc[UR6][R10.64+0x4] ;  /* 0x000004060a0d7981 */ /* 0x000f28000c1e1900 */
[----:B------:R-:W2:Y:S04]  /*0770*/  LDG.E R15, desc[UR6][R14.64] ;  /* 0x000000060e0f7981 */ /* 0x000ea8000c1e1900 */
[----:B------:R-:W5:Y:S04]  /*0780*/  LDG.E R21, desc[UR6][R10.64+0xc] ;  /* 0x00000c060a157981 */ /* 0x000f68000c1e1900 */
[----:B------:R-:W5:Y:S01]  /*0790*/  LDG.E R6, desc[UR6][R6.64] ;  /* 0x0000000606067981 */ /* 0x000f62000c1e1900 */
[----:B------:R-:W-:Y:S01]  /*07a0*/  IADD3 R9, PT, PT, R9, 0x4, RZ ;  /* 0x0000000409097810 */ /* 0x000fe20007ffe0ff */
[----:B---3--:R-:W-:-:S02]  /*07b0*/  IMAD R2, R2, R17, RZ ;  /* 0x0000001102027224 */ /* 0x008fc400078e02ff */
[----:B----4-:R-:W-:-:S03]  /*07c0*/  IMAD R16, R13, R18, RZ ;  /* 0x000000120d107224 */ /* 0x010fc600078e02ff */
[----:B------:R-:W-:Y:S01]  /*07d0*/  I2FP.F32.S32 R13, R2 ;  /* 0x00000002000d7245 */ /* 0x000fe20000201400 */
[----:B--2---:R-:W-:Y:S01]  /*07e0*/  IMAD R20, R20, R15, RZ ;  /* 0x0000000f14147224 */ /* 0x004fe200078e02ff */
[----:B------:R-:W-:-:S03]  /*07f0*/  I2FP.F32.S32 R16, R16 ;  /* 0x0000001000107245 */ /* 0x000fc60000201400 */
[----:B------:R-:W-:Y:S01]  /*0800*/  FADD R13, R12, R13 ;  /* 0x0000000d0c0d7221 */ /* 0x000fe20000000000 */
[----:B------:R-:W-:-:S03]  /*0810*/  I2FP.F32.S32 R20, R20 ;  /* 0x0000001400147245 */ /* 0x000fc60000201400 */
[----:B------:R-:W-:Y:S01]  /*0820*/  FADD R13, R13, R16 ;  /* 0x000000100d0d7221 */ /* 0x000fe20000000000 */
[----:B-----5:R-:W-:-:S03]  /*0830*/  IMAD R21, R21, R6, RZ ;  /* 0x0000000615157224 */ /* 0x020fc600078e02ff */
[----:B------:R-:W-:Y:S02]  /*0840*/  FADD R13, R13, R20 ;  /* 0x000000140d0d7221 */ /* 0x000fe40000000000 */
[----:B------:R-:W-:-:S05]  /*0850*/  I2FP.F32.S32 R12, R21 ;  /* 0x00000015000c7245 */ /* 0x000fca0000201400 */
[----:B------:R-:W-:-:S07]  /*0860*/  FADD R12, R13, R12 ;  /* 0x0000000c0d0c7221 */ /* 0x000fce0000000000 */
.L_x_3:
[----:B------:R-:W-:Y:S05]  /*0870*/  @!P1 BRA `(.L_x_2) ;  /* 0x0000000000849947 */ /* 0x000fea0003800000 */
[----:B------:R-:W1:Y:S01]  /*0880*/  LDC.64 R18, c[0x0][0x388] ;  /* 0x0000e200ff127b82 */ /* 0x000e620000000a00 */
[----:B------:R-:W-:Y:S02]  /*0890*/  ISETP.NE.AND P0, PT, R8, 0x1, PT ;  /* 0x000000010800780c */ /* 0x000fe40003f05270 */
[----:B------:R-:W-:-:S04]  /*08a0*/  LOP3.LUT R2, R0, 0x1, RZ, 0xc0, !PT ;  /* 0x0000000100027812 */ /* 0x000fc800078ec0ff */
[----:B------:R-:W-:Y:S01]  /*08b0*/  ISETP.NE.U32.AND P1, PT, R2, 0x1, PT ;  /* 0x000000010200780c */ /* 0x000fe20003f25070 */
[----:B------:R-:W2:Y:S06]  /*08c0*/  LDC.64 R6, c[0x0][0x380] ;  /* 0x0000e000ff067b82 */ /* 0x000eac0000000a00 */
[C---:B------:R-:W-:Y:S01]  /*08d0*/  @P0 IMAD R17, R9.reuse, R0, R5 ;  /* 0x0000000009110224 */ /* 0x040fe200078e0205 */
[----:B------:R-:W-:Y:S01]  /*08e0*/  @P0 IADD3 R13, PT, PT, R4, R9, RZ ;  /* 0x00000009040d0210 */ /* 0x000fe20007ffe0ff */
[----:B------:R-:W3:Y:S01]  /*08f0*/  LDC.64 R14, c[0x0][0x380] ;  /* 0x0000e000ff0e7b82 */ /* 0x000ee20000000a00 */
[----:B------:R-:W-:-:S02]  /*0900*/  @P0 IADD3 R9, PT, PT, R9, 0x2, RZ ;  /* 0x0000000209090810 */ /* 0x000fc40007ffe0ff */
[----:B------:R-:W-:-:S05]  /*0910*/  @P0 IADD3 R21, PT, PT, R17, R0, RZ ;  /* 0x0000000011150210 */ /* 0x000fca0007ffe0ff */
[----:B------:R-:W4:Y:S01]  /*0920*/  LDC.64 R10, c[0x0][0x388] ;  /* 0x0000e200ff0a7b82 */ /* 0x000f220000000a00 */
[----:B-1----:R-:W-:-:S04]  /*0930*/  @P0 IMAD.WIDE.U32 R16, R17, 0x4, R18 ;  /* 0x0000000411100825 */ /* 0x002fc800078e0012 */
[----:B------:R-:W-:Y:S02]  /*0940*/  @P0 IMAD.WIDE.U32 R18, R21, 0x4, R18 ;  /* 0x0000000415120825 */ /* 0x000fe400078e0012 */
[----:B0-----:R-:W5:Y:S02]  /*0950*/  @P0 LDG.E R17, desc[UR6][R16.64] ;  /* 0x0000000610110981 */ /* 0x001f64000c1e1900 */
[----:B--2---:R-:W-:Y:S01]  /*0960*/  @P0 IMAD.WIDE R6, R13, 0x4, R6 ;  /* 0x000000040d060825 */ /* 0x004fe200078e0206 */
[----:B------:R-:W-:Y:S01]  /*0970*/  @!P1 IADD3 R13, PT, PT, R4, R9, RZ ;  /* 0x00000009040d9210 */ /* 0x000fe20007ffe0ff */
[----:B------:R-:W2:Y:S02]  /*0980*/  @P0 LDG.E R19, desc[UR6][R18.64] ;  /* 0x0000000612130981 */ /* 0x000ea4000c1e1900 */
[----:B------:R-:W-:Y:S02]  /*0990*/  @!P1 IMAD R9, R9, R0, R5 ;  /* 0x0000000009099224 */ /* 0x000fe400078e0205 */
[----:B------:R-:W5:Y:S01]  /*09a0*/  @P0 LDG.E R2, desc[UR6][R6.64] ;  /* 0x0000000606020981 */ /* 0x000f62000c1e1900 */
[----:B---3--:R-:W-:-:S03]  /*09b0*/  @!P1 IMAD.WIDE R14, R13, 0x4, R14 ;  /* 0x000000040d0e9825 */ /* 0x008fc600078e020e */
[----:B------:R-:W2:Y:S04]  /*09c0*/  @P0 LDG.E R4, desc[UR6][R6.64+0x4] ;  /* 0x0000040606040981 */ /* 0x000ea8000c1e1900 */
[----:B------:R-:W3:Y:S01]  /*09d0*/  @!P1 LDG.E R14, desc[UR6][R14.64] ;  /* 0x000000060e0e9981 */ /* 0x000ee2000c1e1900 */
[----:B----4-:R-:W-:-:S06]  /*09e0*/  @!P1 IMAD.WIDE.U32 R10, R9, 0x4, R10 ;  /* 0x00000004090a9825 */ /* 0x010fcc00078e000a */
[----:B------:R-:W3:Y:S01]  /*09f0*/  @!P1 LDG.E R11, desc[UR6][R10.64] ;  /* 0x000000060a0b9981 */ /* 0x000ee2000c1e1900 */
[----:B-----5:R-:W-:Y:S02]  /*0a00*/  @P0 IMAD R2, R2, R17, RZ ;  /* 0x0000001102020224 */ /* 0x020fe400078e02ff */
[----:B--2---:R-:W-:-:S03]  /*0a10*/  @P0 IMAD R4, R4, R19, RZ ;  /* 0x0000001304040224 */ /* 0x004fc600078e02ff */
[----:B------:R-:W-:Y:S02]  /*0a20*/  @P0 I2FP.F32.S32 R9, R2 ;  /* 0x0000000200090245 */ /* 0x000fe40000201400 */
[----:B------:R-:W-:-:S03]  /*0a30*/  @P0 I2FP.F32.S32 R13, R4 ;  /* 0x00000004000d0245 */ /* 0x000fc60000201400 */
[----:B------:R-:W-:Y:S01]  /*0a40*/  @P0 FADD R4, R12, R9 ;  /* 0x000000090c040221 */ /* 0x000fe20000000000 */
[----:B---3--:R-:W-:-:S03]  /*0a50*/  @!P1 IMAD R2, R14, R11, RZ ;  /* 0x0000000b0e029224 */ /* 0x008fc600078e02ff */
[----:B------:R-:W-:Y:S02]  /*0a60*/  @P0 FADD R12, R4, R13 ;  /* 0x0000000d040c0221 */ /* 0x000fe40000000000 */
[----:B------:R-:W-:-:S05]  /*0a70*/  @!P1 I2FP.F32.S32 R9, R2 ;  /* 0x0000000200099245 */ /* 0x000fca0000201400 */
[----:B------:R-:W-:-:S07]  /*0a80*/  @!P1 FADD R12, R12, R9 ;  /* 0x000000090c0c9221 */ /* 0x000fce0000000000 */
.L_x_2:
[----:B------:R-:W1:Y:S01]  /*0a90*/  LDC.64 R6, c[0x0][0x390] ;  /* 0x0000e400ff067b82 */ /* 0x000e620000000a00 */
[----:B------:R-:W0:Y:S01]  /*0aa0*/  F2I.TRUNC.NTZ R9, R12 ;  /* 0x0000000c00097305 */ /* 0x000e22000020f100 */
[----:B------:R-:W-:-:S04]  /*0ab0*/  IMAD R3, R5, R0, R3 ;  /* 0x0000000005037224 */ /* 0x000fc800078e0203 */
[----:B-1----:R-:W-:-:S05]  /*0ac0*/  IMAD.WIDE R2, R3, 0x4, R6 ;  /* 0x0000000403027825 */ /* 0x002fca00078e0206 */
[----:B0-----:R-:W-:Y:S01]  /*0ad0*/  STG.E desc[UR6][R2.64], R9 ;  /* 0x0000000902007986 */ /* 0x001fe2000c101906 */
[----:B------:R-:W-:Y:S05]  /*0ae0*/  EXIT ;  /* 0x000000000000794d */ /* 0x000fea0003800000 */
.L_x_4:
[----:B------:R-:W-:-:S00]  /*0af0*/  BRA `(.L_x_4) ;  /* 0xfffffffc00fc7947 */ /* 0x000fc0000383ffff */
[----:B------:R-:W-:-:S00]  /*0b00*/  NOP ;  /* 0x0000000000007918 */ /* 0x000fc00000000000 */
[----:B------:R-:W-:-:S00]  /*0b10*/  NOP ;  /* 0x0000000000007918 */ /* 0x000fc00000000000 */
[----:B------:R-:W-:-:S00]  /*0b20*/  NOP ;  /* 0x0000000000007918 */ /* 0x000fc00000000000 */
[----:B------:R-:W-:-:S00]  /*0b30*/  NOP ;  /* 0x0000000000007918 */ /* 0x000fc00000000000 */
[----:B------:R-:W-:-:S00]  /*0b40*/  NOP ;  /* 0x0000000000007918 */ /* 0x000fc00000000000 */
[----:B------:R-:W-:-:S00]  /*0b50*/  NOP ;  /* 0x0000000000007918 */ /* 0x000fc00000000000 */
[----:B------:R-:W-:-:S00]  /*0b60*/  NOP ;  /* 0x0000000000007918 */ /* 0x000fc00000000000 */
[----:B------:R-:W-:-:S00]  /*0b70*/  NOP ;  /* 0x0000000000007918 */ /* 0x000fc00000000000 */
.L_x_8:


//--------------------- .text._Z10stencil_2dPiS_i --------------------------
	.section	.text._Z10stencil_2dPiS_i,"ax",@progbits
	.align	128
        .global         _Z10stencil_2dPiS_i
        .type           _Z10stencil_2dPiS_i,@function
        .size           _Z10stencil_2dPiS_i,(.L_x_9 - _Z10stencil_2dPiS_i)
        .other          _Z10stencil_2dPiS_i,@"STO_CUDA_ENTRY STV_DEFAULT"
_Z10stencil_2dPiS_i:
.text._Z10stencil_2dPiS_i:
[----:B------:R-:W-:Y:S01]  /*0000*/  LDC R1, c[0x0][0x37c] ;  /* 0x0000df00ff017b82 */ /* 0x000fe20000000800 */
[----:B------:R-:W0:Y:S07]  /*0010*/  S2R R5, SR_TID.X ;  /* 0x0000000000057919 */ /* 0x000e2e0000002100 */
[----:B------:R-:W0:Y:S01]  /*0020*/  S2UR UR4, SR_CTAID.X ;  /* 0x00000000000479c3 */ /* 0x000e220000002500 */
[----:B------:R-:W1:Y:S07]  /*0030*/  S2R R6, SR_TID.Y ;  /* 0x0000000000067919 */ /* 0x000e6e0000002200 */
[----:B------:R-:W0:Y:S08]  /*0040*/  LDC R0, c[0x0][0x360] ;  /* 0x0000d800ff007b82 */ /* 0x000e300000000800 */
[----:B------:R-:W2:Y:S08]  /*0050*/  S2UR UR6, SR_CTAID.Y ;  /* 0x00000000000679c3 */ /* 0x000eb00000002600 */
[----:B------:R-:W2:Y:S01]  /*0060*/  LDC R9, c[0x0][0x364] ;  /* 0x0000d900ff097b82 */ /* 0x000ea20000000800 */
[----:B0-----:R-:W-:-:S07]  /*0070*/  IMAD R15, R0, UR4, R5 ;  /* 0x00000004000f7c24 */ /* 0x001fce000f8e0205 */
[----:B------:R-:W0:Y:S01]  /*0080*/  LDC R16, c[0x0][0x390] ;  /* 0x0000e400ff107b82 */ /* 0x000e220000000800 */
[----:B------:R-:W3:Y:S01]  /*0090*/  LDCU.64 UR4, c[0x0][0x358] ;  /* 0x00006b00ff0477ac */ /* 0x000ee20008000a00 */
[----:B------:R-:W-:-:S04]  /*00a0*/  ISETP.GE.AND P0, PT, R15, 0x2, PT ;  /* 0x000000020f00780c */ /* 0x000fc80003f06270 */
[----:B------:R-:W-:Y:S02]  /*00b0*/  ISETP.GT.U32.OR P1, PT, R5, 0x1, !P0 ;  /* 0x000000010500780c */ /* 0x000fe40004724470 */
[----:B------:R-:W4:Y:S01]  /*00c0*/  LDC.64 R2, c[0x0][0x380] ;  /* 0x0000e000ff027b82 */ /* 0x000f220000000a00 */
[----:B-1----:R-:W-:Y:S01]  /*00d0*/  ISETP.GT.U32.OR P0, PT, R6, 0x1, !P0 ;  /* 0x000000010600780c */ /* 0x002fe20004704470 */
[----:B--2---:R-:W-:-:S09]  /*00e0*/  IMAD R4, R9, UR6, R6 ;  /* 0x0000000609047c24 */ /* 0x004fd2000f8e0206 */
[C---:B------:R-:W-:Y:S02]  /*00f0*/  @!P1 VIADD R7, R15.reuse, 0xfffffffe ;  /* 0xfffffffe0f079836 */ /* 0x040fe40000000000 */
[-CC-:B0-----:R-:W-:Y:S02]  /*0100*/  IMAD R0, R15, R16.reuse, R4.reuse ;  /* 0x000000100f007224 */ /* 0x181fe400078e0204 */
[----:B------:R-:W-:-:S04]  /*0110*/  @!P1 IMAD R7, R7, R16, R4 ;  /* 0x0000001007079224 */ /* 0x000fc800078e0204 */
[----:B------:R-:W-:Y:S02]  /*0120*/  @!P1 IMAD R19, R16, 0x22, R7 ;  /* 0x0000002210139824 */ /* 0x000fe400078e0207 */
[----:B----4-:R-:W-:-:S04]  /*0130*/  @!P1 IMAD.WIDE R8, R7, 0x4, R2 ;  /* 0x0000000407089825 */ /* 0x010fc800078e0202 */
[--C-:B------:R-:W-:Y:S01]  /*0140*/  @!P1 IMAD.WIDE R18, R19, 0x4, R2.reuse ;  /* 0x0000000413129825 */ /* 0x100fe200078e0202 */
[----:B---3--:R0:W2:Y:S03]  /*0150*/  @!P1 LDG.E R7, desc[UR4][R8.64] ;  /* 0x0000000408079981 */ /* 0x0080a6000c1e1900 */
[----:B------:R-:W-:Y:S01]  /*0160*/  IMAD.WIDE R2, R0, 0x4, R2 ;  /* 0x0000000400027825 */ /* 0x000fe200078e0202 */
[----:B------:R1:W3:Y:S04]  /*0170*/  @!P1 LDG.E R14, desc[UR4][R18.64] ;  /* 0x00000004120e9981 */ /* 0x0002e8000c1e1900 */
[----:B------:R-:W4:Y:S04]  /*0180*/  @!P0 LDG.E R13, desc[UR4][R2.64+-0x8] ;  /* 0xfffff804020d8981 */ /* 0x000f28000c1e1900 */
[----:B------:R-:W5:Y:S04]  /*0190*/  @!P0 LDG.E R12, desc[UR4][R2.64+0x80] ;  /* 0x00008004020c8981 */ /* 0x000f68000c1e1900 */
[----:B------:R-:W5:Y:S01]  /*01a0*/  LDG.E R11, desc[UR4][R2.64] ;  /* 0x00000004020b7981 */ /* 0x000f62000c1e1900 */
[----:B------:R-:W-:-:S05]  /*01b0*/  VIADD R16, R16, 0xffffffff ;  /* 0xffffffff10107836 */ /* 0x000fca0000000000 */
[----:B------:R-:W-:-:S04]  /*01c0*/  IABS R10, R16 ;  /* 0x00000010000a7213 */ /* 0x000fc80000000000 */
[----:B------:R-:W0:Y:S08]  /*01d0*/  I2F.RP R20, R10 ;  /* 0x0000000a00147306 */ /* 0x000e300000209400 */
[----:B0-----:R-:W0:Y:S02]  /*01e0*/  MUFU.RCP R20, R20 ;  /* 0x0000001400147308 */ /* 0x001e240000001000 */
[----:B0-----:R-:W-:-:S06]  /*01f0*/  VIADD R21, R20, 0xffffffe ;  /* 0x0ffffffe14157836 */ /* 0x001fcc0000000000 */
[----:B------:R-:W1:Y:S01]  /*0200*/  F2I.FTZ.U32.TRUNC.NTZ R9, R21 ;  /* 0x0000001500097305 */ /* 0x000e62000021f000 */
[----:B------:R-:W-:Y:S02]  /*0210*/  VIADD R17, R15, 0x2 ;  /* 0x000000020f117836 */ /* 0x000fe40000000000 */
[----:B------:R-:W-:Y:S01]  /*0220*/  IMAD.MOV.U32 R8, RZ, RZ, RZ ;  /* 0x000000ffff087224 */ /* 0x000fe200078e00ff */
[----:B-1----:R-:W-:-:S05]  /*0230*/  IADD3 R19, PT, PT, RZ, -R9, RZ ;  /* 0x80000009ff137210 */ /* 0x002fca0007ffe0ff */
[----:B------:R-:W-:Y:S01]  /*0240*/  IMAD R15, R19, R10, RZ ;  /* 0x0000000a130f7224 */ /* 0x000fe200078e02ff */
[----:B------:R-:W-:Y:S02]  /*0250*/  IABS R19, R16 ;  /* 0x0000001000137213 */ /* 0x000fe40000000000 */
[----:B------:R-:W-:Y:S01]  /*0260*/  IABS R18, R17 ;  /* 0x0000001100127213 */ /* 0x000fe20000000000 */
[----:B------:R-:W-:Y:S01]  /*0270*/  IMAD.HI.U32 R15, R9, R15, R8 ;  /* 0x0000000f090f7227 */ /* 0x000fe200078e0008 */
[----:B------:R-:W-:-:S05]  /*0280*/  IADD3 R9, PT, PT, RZ, -R19, RZ ;  /* 0x80000013ff097210 */ /* 0x000fca0007ffe0ff */
[----:B------:R-:W-:-:S04]  /*0290*/  IMAD.HI.U32 R8, R15, R18, RZ ;  /* 0x000000120f087227 */ /* 0x000fc800078e00ff */
[----:B------:R-:W-:-:S05]  /*02a0*/  IMAD R19, R8, R9, R18 ;  /* 0x0000000908137224 */ /* 0x000fca00078e0212 */
[----:B------:R-:W-:Y:S01]  /*02b0*/  ISETP.GT.U32.AND P2, PT, R10, R19, PT ;  /* 0x000000130a00720c */ /* 0x000fe20003f44070 */
[----:B------:R-:W0:-:S12]  /*02c0*/  S2R R8, SR_CgaCtaId ;  /* 0x0000000000087919 */ /* 0x000e180000008800 */
[----:B------:R-:W-:-:S05]  /*02d0*/  @!P2 IMAD.IADD R19, R19, 0x1, -R10 ;  /* 0x000000011313a824 */ /* 0x000fca00078e0a0a */
[----:B------:R-:W-:Y:S02]  /*02e0*/  ISETP.GT.U32.AND P3, PT, R10, R19, PT ;  /* 0x000000130a00720c */ /* 0x000fe40003f64070 */
[----:B------:R-:W-:-:S11]  /*02f0*/  ISETP.GE.AND P2, PT, R17, RZ, PT ;  /* 0x000000ff1100720c */ /* 0x000fd60003f46270 */
[----:B------:R-:W-:Y:S01]  /*0300*/  @!P3 IMAD.IADD R19, R19, 0x1, -R10 ;  /* 0x000000011313b824 */ /* 0x000fe200078e0a0a */
[----:B------:R-:W-:Y:S02]  /*0310*/  ISETP.NE.AND P3, PT, R16, RZ, PT ;  /* 0x000000ff1000720c */ /* 0x000fe40003f65270 */
[----:B------:R-:W-:Y:S02]  /*0320*/  LOP3.LUT R16, RZ, R16, RZ, 0x33, !PT ;  /* 0x00000010ff107212 */ /* 0x000fe400078e33ff */
[----:B------:R-:W-:-:S04]  /*0330*/  @!P2 IADD3 R19, PT, PT, -R19, RZ, RZ ;  /* 0x000000ff1313a210 */ /* 0x000fc80007ffe1ff */
[----:B------:R-:W-:Y:S02]  /*0340*/  SEL R19, R16, R19, !P3 ;  /* 0x0000001310137207 */ /* 0x000fe40005800000 */
[----:B------:R-:W-:-:S03]  /*0350*/  MOV R17, 0x400 ;  /* 0x0000040000117802 */ /* 0x000fc60000000f00 */
[----:B------:R-:W-:Y:S01]  /*0360*/  VIADD R19, R19, 0xfffffffe ;  /* 0xfffffffe13137836 */ /* 0x000fe20000000000 */
[----:B0-----:R-:W-:-:S04]  /*0370*/  LEA R17, R8, R17, 0x18 ;  /* 0x0000001108117211 */ /* 0x001fc800078ec0ff */
[----:B------:R-:W-:Y:S01]  /*0380*/  IABS R18, R19 ;  /* 0x0000001300127213 */ /* 0x000fe20000000000 */
[----:B------:R-:W-:-:S03]  /*0390*/  IMAD R19, R5, 0x90, R17 ;  /* 0x0000009005137824 */ /* 0x000fc600078e0211 */
[----:B------:R-:W-:Y:S01]  /*03a0*/  ISETP.GE.AND P2, PT, R18, 0x2, PT ;  /* 0x000000021200780c */ /* 0x000fe20003f46270 */
[----:B------:R-:W-:Y:S01]  /*03b0*/  IMAD R8, R6, 0x4, R19 ;  /* 0x0000000406087824 */ /* 0x000fe200078e0213 */
[----:B------:R-:W-:Y:S04]  /*03c0*/  BSSY.RECONVERGENT B0, `(.L_x_5) ;  /* 0x000002b000007945 */ /* 0x000fe80003800200 */
[----:B--2---:R0:W-:Y:S04]  /*03d0*/  @!P1 STS [R8+0x8], R7 ;  /* 0x0000080708009388 */ /* 0x0041e80000000800 */
[----:B---3--:R0:W-:Y:S04]  /*03e0*/  @!P1 STS [R8+0x1328], R14 ;  /* 0x0013280e08009388 */ /* 0x0081e80000000800 */
[----:B----4-:R0:W-:Y:S04]  /*03f0*/  @!P0 STS [R8+0x120], R13 ;  /* 0x0001200d08008388 */ /* 0x0101e80000000800 */
[----:B-----5:R0:W-:Y:S04]  /*0400*/  @!P0 STS [R8+0x1a8], R12 ;  /* 0x0001a80c08008388 */ /* 0x0201e80000000800 */
[----:B------:R0:W-:Y:S01]  /*0410*/  STS [R8+0x128], R11 ;  /* 0x0001280b08007388 */ /* 0x0001e20000000800 */
[----:B------:R-:W-:Y:S06]  /*0420*/  BAR.SYNC.DEFER_BLOCKING 0x0 ;  /* 0x0000000000007b1d */ /* 0x000fec0000010000 */
[----:B------:R-:W-:Y:S05]  /*0430*/  @!P2 BRA `(.L_x_6) ;  /* 0x00000000008ca947 */ /* 0x000fea0003800000 */
[----:B------:R-:W-:-:S04]  /*0440*/  IADD3 R4, PT, PT, R4, 0x2, RZ ;  /* 0x0000000204047810 */ /* 0x000fc80007ffe0ff */
[----:B0-----:R-:W-:Y:S02]  /*0450*/  IABS R14, R4 ;  /* 0x00000004000e7213 */ /* 0x001fe40000000000 */
[----:B------:R-:W-:-:S03]  /*0460*/  ISETP.GE.AND P1, PT, R4, RZ, PT ;  /* 0x000000ff0400720c */ /* 0x000fc60003f26270 */
[----:B------:R-:W-:-:S04]  /*0470*/  IMAD.HI.U32 R12, R15, R14, RZ ;  /* 0x0000000e0f0c7227 */ /* 0x000fc800078e00ff */
[----:B------:R-:W-:-:S05]  /*0480*/  IMAD R9, R12, R9, R14 ;  /* 0x000000090c097224 */ /* 0x000fca00078e020e */
[----:B------:R-:W-:-:S13]  /*0490*/  ISETP.GT.U32.AND P0, PT, R10, R9, PT ;  /* 0x000000090a00720c */ /* 0x000fda0003f04070 */
[----:B------:R-:W-:-:S05]  /*04a0*/  @!P0 IMAD.IADD R9, R9, 0x1, -R10 ;  /* 0x0000000109098824 */ /* 0x000fca00078e0a0a */
[----:B------:R-:W-:-:S13]  /*04b0*/  ISETP.GT.U32.AND P0, PT, R10, R9, PT ;  /* 0x000000090a00720c */ /* 0x000fda0003f04070 */
[----:B------:R-:W-:-:S05]  /*04c0*/  @!P0 IMAD.IADD R9, R9, 0x1, -R10 ;  /* 0x0000000109098824 */ /* 0x000fca00078e0a0a */
[----:B------:R-:W-:-:S04]  /*04d0*/  @!P1 IADD3 R9, PT, PT, -R9, RZ, RZ ;  /* 0x000000ff09099210 */ /* 0x000fc80007ffe1ff */
[----:B------:R-:W-:-:S05]  /*04e0*/  SEL R9, R16, R9, !P3 ;  /* 0x0000000910097207 */ /* 0x000fca0005800000 */
[----:B------:R-:W-:-:S05]  /*04f0*/  VIADD R9, R9, 0xfffffffe ;  /* 0xfffffffe09097836 */ /* 0x000fca0000000000 */
[----:B------:R-:W-:-:S04]  /*0500*/  IABS R4, R9 ;  /* 0x0000000900047213 */ /* 0x000fc80000000000 */
[----:B------:R-:W-:-:S13]  /*0510*/  ISETP.GE.U32.AND P0, PT, R4, 0x2, PT ;  /* 0x000000020400780c */ /* 0x000fda0003f06070 */
[----:B------:R-:W-:Y:S05]  /*0520*/  @!P0 BRA `(.L_x_6) ;  /* 0x0000000000508947 */ /* 0x000fea0003800000 */
[----:B------:R-:W-:Y:S01]  /*0530*/  IMAD R6, R6, 0x4, R17 ;  /* 0x0000000406067824 */ /* 0x000fe200078e0211 */
[----:B------:R-:W-:Y:S01]  /*0540*/  LDS R4, [R8+0x128] ;  /* 0x0001280008047984 */ /* 0x000fe20000000800 */
[----:B------:R-:W0:Y:S02]  /*0550*/  LDC.64 R2, c[0x0][0x388] ;  /* 0x0000e200ff027b82 */ /* 0x000e240000000a00 */
[----:B------:R-:W-:Y:S01]  /*0560*/  IMAD R6, R5, 0x90, R6 ;  /* 0x0000009005067824 */ /* 0x000fe200078e0206 */
[----:B------:R-:W-:Y:S04]  /*0570*/  LDS R7, [R8+0x120] ;  /* 0x0001200008077984 */ /* 0x000fe80000000800 */
[----:B------:R-:W1:Y:S04]  /*0580*/  LDS R5, [R6+0x8] ;  /* 0x0000080006057984 */ /* 0x000e680000000800 */
[----:B------:R-:W-:Y:S04]  /*0590*/  LDS R9, [R8+0x124] ;  /* 0x0001240008097984 */ /* 0x000fe80000000800 */
[----:B------:R-:W2:Y:S04]  /*05a0*/  LDS R10, [R6+0x98] ;  /* 0x00009800060a7984 */ /* 0x000ea80000000800 */
[----:B------:R-:W-:Y:S04]  /*05b0*/  LDS R11, [R8+0x12c] ;  /* 0x00012c00080b7984 */ /* 0x000fe80000000800 */
[----:B------:R-:W3:Y:S01]  /*05c0*/  LDS R12, [R6+0x1b8] ;  /* 0x0001b800060c7984 */ /* 0x000ee20000000800 */
[----:B0-----:R-:W-:-:S03]  /*05d0*/  IMAD.WIDE R2, R0, 0x4, R2 ;  /* 0x0000000400027825 */ /* 0x001fc600078e0202 */
[----:B------:R-:W-:Y:S04]  /*05e0*/  LDS R13, [R8+0x130] ;  /* 0x00013000080d7984 */ /* 0x000fe80000000800 */
[----:B------:R-:W0:Y:S01]  /*05f0*/  LDS R14, [R6+0x248] ;  /* 0x00024800060e7984 */ /* 0x000e220000000800 */
[----:B-1----:R-:W-:-:S04]  /*0600*/  IADD3 R5, PT, PT, R7, R5, -R4 ;  /* 0x0000000507057210 */ /* 0x002fc80007ffe804 */
[----:B--2---:R-:W-:-:S04]  /*0610*/  IADD3 R5, PT, PT, R9, R10, R5 ;  /* 0x0000000a09057210 */ /* 0x004fc80007ffe005 */
[----:B------:R-:W-:-:S04]  /*0620*/  LEA R5, R4, R5, 0x1 ;  /* 0x0000000504057211 */ /* 0x000fc800078e08ff */
[----:B---3--:R-:W-:-:S04]  /*0630*/  IADD3 R5, PT, PT, R11, R12, R5 ;  /* 0x0000000c0b057210 */ /* 0x008fc80007ffe005 */
[----:B0-----:R-:W-:-:S05]  /*0640*/  IADD3 R5, PT, PT, R13, R14, R5 ;  /* 0x0000000e0d057210 */ /* 0x001fca0007ffe005 */
[----:B------:R-:W-:Y:S01]  /*0650*/  STG.E desc[UR4][R2.64], R5 ;  /* 0x0000000502007986 */ /* 0x000fe2000c101904 */
[----:B------:R-:W-:Y:S05]  /*0660*/  EXIT ;  /* 0x000000000000794d */ /* 0x000fea0003800000 */
.L_x_6:
[----:B------:R-:W-:Y:S05]  /*0670*/  BSYNC.RECONVERGENT B0 ;  /* 0x0000000000007941 */ /* 0x000fea0003800200 */
.L_x_5:
[----:B------:R-:W2:Y:S01]  /*0680*/  LDG.E R3, desc[UR4][R2.64] ;  /* 0x0000000402037981 */ /* 0x000ea2000c1e1900 */
[----:B------:R-:W1:Y:S02]  /*0690*/  LDC.64 R4, c[0x0][0x388] ;  /* 0x0000e200ff047b82 */ /* 0x000e640000000a00 */
[----:B-1----:R-:W-:-:S05]  /*06a0*/  IMAD.WIDE R4, R0, 0x4, R4 ;  /* 0x0000000400047825 */ /* 0x002fca00078e0204 */
[----:B--2---:R-:W-:Y:S01]  /*06b0*/  STG.E desc[UR4][R4.64], R3 ;  /* 0x0000000304007986 */ /* 0x004fe2000c101904 */
[----:B------:R-:W-:Y:S05]  /*06c0*/  EXIT ;  /* 0x000000000000794d */ /* 0x000fea0003800000 */
.L_x_7:
        /* <DEDUP_REMOVED lines=11> */
.L_x_9:


//--------------------- .nv.shared.reserved.0     --------------------------
	.section	.nv.shared.reserved.0,"aw",@nobits
	.weak		__nv_reservedSMEM_offset_0_alias
	.size		__nv_reservedSMEM_offset_0_alias, 0, 64
	.other		__nv_reservedSMEM_offset_0_alias,@"STO_CUDA_RESERVED_SHARED STV_DEFAULT"
__nv_reservedSMEM_offset_0_alias:
	.zero		0
	.zero		64


//--------------------- .nv.shared._Z10stencil_2dPiS_i --------------------------
	.section	.nv.shared._Z10stencil_2dPiS_i,"aw",@nobits
	.sectionflags	@""
	.align	4
.nv.shared._Z10stencil_2dPiS_i:
	.zero		6208


//--------------------- .nv.constant0._Z14matrix_mul_gpuPKiS0_Pii --------------------------
	.section	.nv.constant0._Z14matrix_mul_gpuPKiS0_Pii,"a",@progbits
	.sectionflags	@""
	.align	4
.nv.constant0._Z14matrix_mul_gpuPKiS0_Pii:
	.zero		924


//--------------------- .nv.constant0._Z10stencil_2dPiS_i --------------------------
	.section	.nv.constant0._Z10stencil_2dPiS_i,"a",@progbits
	.sectionflags	@""
	.align	4
.nv.constant0._Z10stencil_2dPiS_i:
	.zero		916


//--------------------- SYMBOLS --------------------------

	.type		.nv.reservedSmem.offset0,@object
	.size		.nv.reservedSmem.offset0,0x4
	.type		.nv.reservedSmem.cap,@object
	.size		.nv.reservedSmem.cap,0x4
